//
// Generated by NVIDIA NVVM Compiler
//
// Compiler Build ID: CL-36424714
// Cuda compilation tools, release 13.0, V13.0.88
// Based on NVVM 20.0.0
//

.version 9.0
.target sm_100
.address_size 64

	// .globl	_Z15filter_scanlinePhS_S_iii

.visible .entry _Z15filter_scanlinePhS_S_iii(
	.param .u64 .ptr .align 1 _Z15filter_scanlinePhS_S_iii_param_0,
	.param .u64 .ptr .align 1 _Z15filter_scanlinePhS_S_iii_param_1,
	.param .u64 .ptr .align 1 _Z15filter_scanlinePhS_S_iii_param_2,
	.param .u32 _Z15filter_scanlinePhS_S_iii_param_3,
	.param .u32 _Z15filter_scanlinePhS_S_iii_param_4,
	.param .u32 _Z15filter_scanlinePhS_S_iii_param_5
)
{
	.reg .pred 	%p<16>;
	.reg .b16 	%rs<31>;
	.reg .b32 	%r<32>;
	.reg .b64 	%rd<56>;

	ld.param.u64 	%rd5, [_Z15filter_scanlinePhS_S_iii_param_0];
	ld.param.u64 	%rd4, [_Z15filter_scanlinePhS_S_iii_param_1];
	ld.param.u64 	%rd6, [_Z15filter_scanlinePhS_S_iii_param_2];
	ld.param.u32 	%r8, [_Z15filter_scanlinePhS_S_iii_param_4];
	ld.param.u32 	%r9, [_Z15filter_scanlinePhS_S_iii_param_5];
	cvta.to.global.u64 	%rd1, %rd4;
	cvta.to.global.u64 	%rd2, %rd6;
	cvta.to.global.u64 	%rd3, %rd5;
	mov.u32 	%r10, %tid.x;
	mov.u32 	%r11, %ntid.x;
	mov.u32 	%r12, %ctaid.x;
	mad.lo.s32 	%r1, %r11, %r12, %r10;
	setp.gt.s32 	%p1, %r9, 1;
	@%p1 bra 	$L__BB0_5;
	setp.eq.s32 	%p5, %r9, 0;
	@%p5 bra 	$L__BB0_9;
	setp.eq.s32 	%p6, %r9, 1;
	@%p6 bra 	$L__BB0_3;
	bra.uni 	$L__BB0_8;
$L__BB0_3:
	setp.gt.s32 	%p15, %r1, %r8;
	@%p15 bra 	$L__BB0_10;
	cvt.s64.s32 	%rd41, %r1;
	add.s64 	%rd42, %rd3, %rd41;
	ld.global.u8 	%rs24, [%rd42];
	add.s64 	%rd43, %rd2, %rd41;
	st.global.u8 	[%rd43], %rs24;
	bra.uni 	$L__BB0_30;
$L__BB0_5:
	setp.eq.s32 	%p2, %r9, 2;
	@%p2 bra 	$L__BB0_11;
	setp.eq.s32 	%p3, %r9, 3;
	@%p3 bra 	$L__BB0_14;
	setp.eq.s32 	%p4, %r9, 4;
	@%p4 bra 	$L__BB0_19;
$L__BB0_8:
	cvt.s64.s32 	%rd53, %r1;
	add.s64 	%rd54, %rd3, %rd53;
	ld.global.u8 	%rs29, [%rd54];
	add.s64 	%rd55, %rd2, %rd53;
	st.global.u8 	[%rd55+-1], %rs29;
	bra.uni 	$L__BB0_30;
$L__BB0_9:
	cvt.s64.s32 	%rd50, %r1;
	add.s64 	%rd51, %rd3, %rd50;
	ld.global.u8 	%rs28, [%rd51];
	add.s64 	%rd52, %rd2, %rd50;
	st.global.u8 	[%rd52], %rs28;
	bra.uni 	$L__BB0_30;
$L__BB0_10:
	cvt.s64.s32 	%rd44, %r1;
	add.s64 	%rd45, %rd3, %rd44;
	ld.global.u8 	%rs25, [%rd45];
	sub.s32 	%r29, %r1, %r8;
	cvt.s64.s32 	%rd46, %r29;
	add.s64 	%rd47, %rd2, %rd46;
	ld.global.u8 	%rs26, [%rd47];
	add.s16 	%rs27, %rs26, %rs25;
	cvt.s64.s32 	%rd48, %r8;
	add.s64 	%rd49, %rd47, %rd48;
	st.global.u8 	[%rd49], %rs27;
	bra.uni 	$L__BB0_30;
$L__BB0_11:
	setp.eq.s64 	%p14, %rd4, 0;
	@%p14 bra 	$L__BB0_13;
	cvt.s64.s32 	%rd34, %r1;
	add.s64 	%rd35, %rd3, %rd34;
	ld.global.u8 	%rs20, [%rd35];
	add.s64 	%rd36, %rd2, %rd34;
	st.global.u8 	[%rd36], %rs20;
	bra.uni 	$L__BB0_30;
$L__BB0_13:
	cvt.s64.s32 	%rd37, %r1;
	add.s64 	%rd38, %rd3, %rd37;
	ld.global.u8 	%rs21, [%rd38];
	add.s64 	%rd39, %rd1, %rd37;
	ld.global.u8 	%rs22, [%rd39+-1];
	add.s16 	%rs23, %rs22, %rs21;
	add.s64 	%rd40, %rd2, %rd37;
	st.global.u8 	[%rd40], %rs23;
	bra.uni 	$L__BB0_30;
$L__BB0_14:
	setp.eq.s64 	%p12, %rd4, 0;
	@%p12 bra 	$L__BB0_16;
	cvt.s64.s32 	%rd25, %r1;
	add.s64 	%rd26, %rd3, %rd25;
	ld.global.u8 	%rs13, [%rd26];
	add.s64 	%rd27, %rd2, %rd25;
	st.global.u8 	[%rd27], %rs13;
	bra.uni 	$L__BB0_30;
$L__BB0_16:
	setp.le.s32 	%p13, %r1, %r8;
	mov.b16 	%rs30, 0;
	@%p13 bra 	$L__BB0_18;
	sub.s32 	%r28, %r1, %r8;
	cvt.s64.s32 	%rd28, %r28;
	add.s64 	%rd29, %rd2, %rd28;
	ld.global.u8 	%rs30, [%rd29];
$L__BB0_18:
	cvt.s64.s32 	%rd30, %r1;
	add.s64 	%rd31, %rd1, %rd30;
	ld.global.u8 	%rs15, [%rd31];
	add.s64 	%rd32, %rd3, %rd30;
	ld.global.u8 	%rs16, [%rd32];
	add.s16 	%rs17, %rs30, %rs15;
	shr.u16 	%rs18, %rs17, 1;
	add.s16 	%rs19, %rs16, %rs18;
	add.s64 	%rd33, %rd2, %rd30;
	st.global.u8 	[%rd33], %rs19;
	bra.uni 	$L__BB0_30;
$L__BB0_19:
	setp.eq.s64 	%p7, %rd4, 0;
	@%p7 bra 	$L__BB0_21;
	cvt.s64.s32 	%rd7, %r1;
	add.s64 	%rd8, %rd3, %rd7;
	ld.global.u8 	%rs4, [%rd8];
	add.s64 	%rd9, %rd2, %rd7;
	st.global.u8 	[%rd9], %rs4;
	bra.uni 	$L__BB0_30;
$L__BB0_21:
	setp.le.s32 	%p8, %r1, %r8;
	mov.b32 	%r30, 0;
	@%p8 bra 	$L__BB0_23;
	sub.s32 	%r14, %r1, %r8;
	cvt.s64.s32 	%rd10, %r14;
	add.s64 	%rd11, %rd2, %rd10;
	ld.global.u8 	%r30, [%rd11];
$L__BB0_23:
	setp.le.s32 	%p9, %r1, %r8;
	cvt.s64.s32 	%rd12, %r1;
	add.s64 	%rd13, %rd1, %rd12;
	ld.global.u8 	%rs3, [%rd13];
	mov.b32 	%r5, 0;
	@%p9 bra 	$L__BB0_25;
	sub.s32 	%r16, %r1, %r8;
	cvt.s64.s32 	%rd14, %r16;
	add.s64 	%rd15, %rd1, %rd14;
	ld.global.u8 	%r5, [%rd15];
$L__BB0_25:
	cvt.u32.u16 	%r17, %rs3;
	and.b32  	%r18, %r17, 255;
	add.s32 	%r19, %r30, %r18;
	sub.s32 	%r20, %r19, %r5;
	sub.s32 	%r21, %r20, %r30;
	abs.s32 	%r22, %r21;
	sub.s32 	%r24, %r20, %r18;
	abs.s32 	%r6, %r24;
	sub.s32 	%r25, %r20, %r5;
	abs.s32 	%r26, %r25;
	min.u32 	%r27, %r6, %r26;
	setp.lt.u32 	%p10, %r27, %r22;
	@%p10 bra 	$L__BB0_27;
	add.s64 	%rd23, %rd3, %rd12;
	ld.global.u8 	%rs10, [%rd23];
	cvt.u16.u32 	%rs11, %r30;
	add.s16 	%rs12, %rs10, %rs11;
	add.s64 	%rd24, %rd2, %rd12;
	st.global.u8 	[%rd24], %rs12;
	bra.uni 	$L__BB0_30;
$L__BB0_27:
	setp.gt.u32 	%p11, %r6, %r26;
	@%p11 bra 	$L__BB0_29;
	add.s64 	%rd17, %rd3, %rd12;
	ld.global.u8 	%rs5, [%rd17];
	add.s16 	%rs6, %rs5, %rs3;
	add.s64 	%rd18, %rd2, %rd12;
	st.global.u8 	[%rd18], %rs6;
	bra.uni 	$L__BB0_30;
$L__BB0_29:
	add.s64 	%rd20, %rd3, %rd12;
	ld.global.u8 	%rs7, [%rd20];
	cvt.u16.u32 	%rs8, %r5;
	add.s16 	%rs9, %rs7, %rs8;
	add.s64 	%rd21, %rd2, %rd12;
	st.global.u8 	[%rd21], %rs9;
$L__BB0_30:
	ret;

}


// ===== COMPILED SASS (sm_100) =====

	.target	sm_100

	.elftype	@"ET_EXEC"


//--------------------- .note.nv.tkinfo           --------------------------
	.section	.note.nv.tkinfo,"",@"SHT_NOTE"
	.sectionflags	@"SHF_NOTE_NV_TKINFO"
	.tkinfo
        /*0018*/ 	.word	0x00000002
        /*0030*/ 	.string	""
        /*0030*/ 	.string	"ptxas"
        /*0030*/ 	.string	"Cuda compilation tools, release 13.0, V13.0.88"
        /*0030*/ 	.string	"Build cuda_13.0.r13.0/compiler.36424714_0"
        /*0030*/ 	.string	"-arch sm_100 -m 64 "



//--------------------- .note.nv.cuinfo           --------------------------
	.section	.note.nv.cuinfo,"",@"SHT_NOTE"
	.sectionflags	@"SHF_NOTE_NV_CUINFO"
        /*0018*/ 	.short	0x0002
        /*001a*/ 	.short	0x0064
        /*001c*/ 	.short	0x0082
	.zero		2


//--------------------- .nv.info                  --------------------------
	.section	.nv.info,"",@"SHT_CUDA_INFO"
	.align	4


	//----- nvinfo : EIATTR_REGCOUNT
	.align		4
        /*0000*/ 	.byte	0x04, 0x2f
        /*0002*/ 	.short	(.L_1 - .L_0)
	.align		4
.L_0:
        /*0004*/ 	.word	index@(_Z15filter_scanlinePhS_S_iii)
        /*0008*/ 	.word	0x00000010


	//----- nvinfo : EIATTR_FRAME_SIZE
	.align		4
.L_1:
        /*000c*/ 	.byte	0x04, 0x11
        /*000e*/ 	.short	(.L_3 - .L_2)
	.align		4
.L_2:
        /*0010*/ 	.word	index@(_Z15filter_scanlinePhS_S_iii)
        /*0014*/ 	.word	0x00000000


	//----- nvinfo : EIATTR_MIN_STACK_SIZE
	.align		4
.L_3:
        /*0018*/ 	.byte	0x04, 0x12
        /*001a*/ 	.short	(.L_5 - .L_4)
	.align		4
.L_4:
        /*001c*/ 	.word	index@(_Z15filter_scanlinePhS_S_iii)
        /*0020*/ 	.word	0x00000000
.L_5:


//--------------------- .nv.compat                --------------------------
	.section	.nv.compat,"",@"SHT_CUDA_COMPAT_INFO"
	.align	4
        /*0000*/ 	.byte	0x02, 0x09, 0x00, 0x00, 0x02, 0x02, 0x01, 0x00, 0x02, 0x05, 0x05, 0x00, 0x03, 0x07, 0x01, 0x01
        /*0010*/ 	.byte	0x02, 0x03, 0x00, 0x00, 0x02, 0x06, 0x01, 0x00, 0x04, 0x0b, 0x08, 0x00, 0x09, 0x00, 0x00, 0x00
        /*0020*/ 	.byte	0x00, 0x00, 0x00, 0x00


//--------------------- .nv.info._Z15filter_scanlinePhS_S_iii --------------------------
	.section	.nv.info._Z15filter_scanlinePhS_S_iii,"",@"SHT_CUDA_INFO"
	.sectionflags	@""
	.align	4


	//----- nvinfo : EIATTR_CUDA_API_VERSION
	.align		4
        /*0000*/ 	.byte	0x04, 0x37
        /*0002*/ 	.short	(.L_7 - .L_6)
.L_6:
        /*0004*/ 	.word	0x00000082


	//----- nvinfo : EIATTR_KPARAM_INFO
	.align		4
.L_7:
        /*0008*/ 	.byte	0x04, 0x17
        /*000a*/ 	.short	(.L_9 - .L_8)
.L_8:
        /*000c*/ 	.word	0x00000000
        /*0010*/ 	.short	0x0005
        /*0012*/ 	.short	0x0020
        /*0014*/ 	.byte	0x00, 0xf0, 0x11, 0x00


	//----- nvinfo : EIATTR_KPARAM_INFO
	.align		4
.L_9:
        /*0018*/ 	.byte	0x04, 0x17
        /*001a*/ 	.short	(.L_11 - .L_10)
.L_10:
        /*001c*/ 	.word	0x00000000
        /*0020*/ 	.short	0x0004
        /*0022*/ 	.short	0x001c
        /*0024*/ 	.byte	0x00, 0xf0, 0x11, 0x00


	//----- nvinfo : EIATTR_KPARAM_INFO
	.align		4
.L_11:
        /*0028*/ 	.byte	0x04, 0x17
        /*002a*/ 	.short	(.L_13 - .L_12)
.L_12:
        /*002c*/ 	.word	0x00000000
        /*0030*/ 	.short	0x0003
        /*0032*/ 	.short	0x0018
        /*0034*/ 	.byte	0x00, 0xf0, 0x11, 0x00


	//----- nvinfo : EIATTR_KPARAM_INFO
	.align		4
.L_13:
        /*0038*/ 	.byte	0x04, 0x17
        /*003a*/ 	.short	(.L_15 - .L_14)
.L_14:
        /*003c*/ 	.word	0x00000000
        /*0040*/ 	.short	0x0002
        /*0042*/ 	.short	0x0010
        /*0044*/ 	.byte	0x00, 0xf5, 0x21, 0x00


	//----- nvinfo : EIATTR_KPARAM_INFO
	.align		4
.L_15:
        /*0048*/ 	.byte	0x04, 0x17
        /*004a*/ 	.short	(.L_17 - .L_16)
.L_16:
        /*004c*/ 	.word	0x00000000
        /*0050*/ 	.short	0x0001
        /*0052*/ 	.short	0x0008
        /*0054*/ 	.byte	0x00, 0xf5, 0x21, 0x00


	//----- nvinfo : EIATTR_KPARAM_INFO
	.align		4
.L_17:
        /*0058*/ 	.byte	0x04, 0x17
        /*005a*/ 	.short	(.L_19 - .L_18)
.L_18:
        /*005c*/ 	.word	0x00000000
        /*0060*/ 	.short	0x0000
        /*0062*/ 	.short	0x0000
        /*0064*/ 	.byte	0x00, 0xf5, 0x21, 0x00


	//----- nvinfo : EIATTR_SPARSE_MMA_MASK
	.align		4
.L_19:
        /*0068*/ 	.byte	0x03, 0x50
        /*006a*/ 	.short	0x0000


	//----- nvinfo : EIATTR_MAXREG_COUNT
	.align		4
        /*006c*/ 	.byte	0x03, 0x1b
        /*006e*/ 	.short	0x00ff


	//----- nvinfo : EIATTR_MERCURY_ISA_VERSION
	.align		4
        /*0070*/ 	.byte	0x03, 0x5f
        /*0072*/ 	.short	0x0101


	//----- nvinfo : EIATTR_VRC_CTA_INIT_COUNT
	.align		4
        /*0074*/ 	.byte	0x02, 0x4a
	.zero		1
	.zero		1


	//----- nvinfo : EIATTR_EXIT_INSTR_OFFSETS
	.align		4
        /*0078*/ 	.byte	0x04, 0x1c
        /*007a*/ 	.short	(.L_21 - .L_20)


	//   ....[0]....
.L_20:
        /*007c*/ 	.word	0x000001a0


	//   ....[1]....
        /*0080*/ 	.word	0x00000280


	//   ....[2]....
        /*0084*/ 	.word	0x00000320


	//   ....[3]....
        /*0088*/ 	.word	0x00000420


	//   ....[4]....
        /*008c*/ 	.word	0x00000500


	//   ....[5]....
        /*0090*/ 	.word	0x000005e0


	//   ....[6]....
        /*0094*/ 	.word	0x000006c0


	//   ....[7]....
        /*0098*/ 	.word	0x00000830


	//   ....[8]....
        /*009c*/ 	.word	0x00000910


	//   ....[9]....
        /*00a0*/ 	.word	0x00000b70


	//   ....[10]....
        /*00a4*/ 	.word	0x00000c30


	//   ....[11]....
        /*00a8*/ 	.word	0x00000cd0


	//----- nvinfo : EIATTR_INDIRECT_BRANCH_TARGETS
	.align		4
.L_21:
        /*00ac*/ 	.byte	0x04, 0x34
        /*00ae*/ 	.short	(.L_23 - .L_22)


	//   ....[0]....
.L_22:
        /*00b0*/ 	.word	.L_x_8@srel
        /*00b4*/ 	.short	0x0
        /*00b6*/ 	.short	0x0
        /*00b8*/ 	.word	0x3
        /*00bc*/ 	.word	.L_x_9@srel
        /*00c0*/ 	.word	.L_x_10@srel
        /*00c4*/ 	.word	.L_x_11@srel


	//   ....[1]....
        /*00c8*/ 	.word	.L_x_12@srel
        /*00cc*/ 	.short	0x0
        /*00ce*/ 	.short	0x0
        /*00d0*/ 	.word	0x4
        /*00d4*/ 	.word	.L_x_13@srel
        /*00d8*/ 	.word	.L_x_14@srel
        /*00dc*/ 	.word	.L_x_15@srel
        /*00e0*/ 	.word	.L_x_11@srel


	//----- nvinfo : EIATTR_CRS_STACK_SIZE
	.align		4
.L_23:
        /*00e4*/ 	.byte	0x04, 0x1e
        /*00e6*/ 	.short	(.L_25 - .L_24)
.L_24:
        /*00e8*/ 	.word	0x00000000


	//----- nvinfo : EIATTR_CBANK_PARAM_SIZE
	.align		4
.L_25:
        /*00ec*/ 	.byte	0x03, 0x19
        /*00ee*/ 	.short	0x0024


	//----- nvinfo : EIATTR_PARAM_CBANK
	.align		4
        /*00f0*/ 	.byte	0x04, 0x0a
        /*00f2*/ 	.short	(.L_27 - .L_26)
	.align		4
.L_26:
        /*00f4*/ 	.word	index@(.nv.constant0._Z15filter_scanlinePhS_S_iii)
        /*00f8*/ 	.short	0x0380
        /*00fa*/ 	.short	0x0024


	//----- nvinfo : EIATTR_SW_WAR
	.align		4
.L_27:
        /*00fc*/ 	.byte	0x04, 0x36
        /*00fe*/ 	.short	(.L_29 - .L_28)
.L_28:
        /*0100*/ 	.word	0x00000008
.L_29:


//--------------------- .nv.callgraph             --------------------------
	.section	.nv.callgraph,"",@"SHT_CUDA_CALLGRAPH"
	.align	4
	.sectionentsize	8
	.align		4
        /*0000*/ 	.word	0x00000000
	.align		4
        /*0004*/ 	.word	0xffffffff
	.align		4
        /*0008*/ 	.word	0x00000000
	.align		4
        /*000c*/ 	.word	0xfffffffe
	.align		4
        /*0010*/ 	.word	0x00000000
	.align		4
        /*0014*/ 	.word	0xfffffffd
	.align		4
        /*0018*/ 	.word	0x00000000
	.align		4
        /*001c*/ 	.word	0xfffffffc


//--------------------- .nv.constant2._Z15filter_scanlinePhS_S_iii --------------------------
	.section	.nv.constant2._Z15filter_scanlinePhS_S_iii,"a",@progbits
	.sectionflags	@""
	.align	4
.nv.constant2._Z15filter_scanlinePhS_S_iii:
        /*0000*/ 	.byte	0x90, 0x02, 0x00, 0x00, 0xe0, 0x00, 0x00, 0x00, 0x90, 0x03, 0x00, 0x00, 0x30, 0x04, 0x00, 0x00
        /*0010*/ 	.byte	0xf0, 0x05, 0x00, 0x00, 0x40, 0x08, 0x00, 0x00, 0x90, 0x03, 0x00, 0x00


//--------------------- .text._Z15filter_scanlinePhS_S_iii --------------------------
	.section	.text._Z15filter_scanlinePhS_S_iii,"ax",@progbits
	.align	128
        .global         _Z15filter_scanlinePhS_S_iii
        .type           _Z15filter_scanlinePhS_S_iii,@function
        .size           _Z15filter_scanlinePhS_S_iii,(.L_x_17 - _Z15filter_scanlinePhS_S_iii)
        .other          _Z15filter_scanlinePhS_S_iii,@"STO_CUDA_ENTRY STV_DEFAULT"
_Z15filter_scanlinePhS_S_iii:
.text._Z15filter_scanlinePhS_S_iii:
[----:B------:R-:W-:Y:S08]  /*0000*/  LDC R1, c[0x0][0x37c] ;  /* 0x0000df00ff017b82 */ /* 0x000ff00000000800 */
[----:B------:R-:W0:Y:S01]  /*0010*/  LDC R2, c[0x0][0x3a0] ;  /* 0x0000e800ff027b82 */ /* 0x000e220000000800 */
[----:B------:R-:W1:Y:S01]  /*0020*/  S2R R0, SR_TID.X ;  /* 0x0000000000007919 */ /* 0x000e620000002100 */
[----:B------:R-:W1:Y:S01]  /*0030*/  LDCU UR6, c[0x0][0x360] ;  /* 0x00006c00ff0677ac */ /* 0x000e620008000800 */
[----:B------:R-:W1:Y:S01]  /*0040*/  S2R R3, SR_CTAID.X ;  /* 0x0000000000037919 */ /* 0x000e620000002500 */
[----:B------:R-:W2:Y:S01]  /*0050*/  LDCU.64 UR4, c[0x0][0x358] ;  /* 0x00006b00ff0477ac */ /* 0x000ea20008000a00 */
[----:B0-----:R-:W-:Y:S01]  /*0060*/  ISETP.GT.AND P0, PT, R2, 0x1, PT ;  /* 0x000000010200780c */ /* 0x001fe20003f04270 */
[----:B-1----:R-:W-:-:S12]  /*0070*/  IMAD R0, R3, UR6, R0 ;  /* 0x0000000603007c24 */ /* 0x002fd8000f8e0200 */
[----:B--2---:R-:W-:Y:S05]  /*0080*/  @P0 BRA `(.L_x_0) ;  /* 0x0000000000a80947 */ /* 0x004fea0003800000 */
[----:B------:R-:W-:-:S05]  /*0090*/  VIMNMX.U32 R2, PT, PT, R2, 0x2, PT ;  /* 0x0000000202027848 */ /* 0x000fca0003fe0000 */
[----:B------:R-:W-:-:S04]  /*00a0*/  IMAD.SHL.U32 R4, R2, 0x4, RZ ;  /* 0x0000000402047824 */ /* 0x000fc800078e00ff */
[----:B------:R-:W0:Y:S02]  /*00b0*/  LDC R2, c[0x2][R4] ;  /* 0x0080000004027b82 */ /* 0x000e240000000800 */
[----:B0-----:R-:W-:-:S04]  /*00c0*/  SHF.R.S32.HI R3, RZ, 0x1f, R2 ;  /* 0x0000001fff037819 */ /* 0x001fc80000011402 */
.L_x_8:
[----:B------:R-:W-:Y:S05]  /*00d0*/  BRX R2 -0xe0                                   (*"BRANCH_TARGETS .L_x_9,.L_x_10,.L_x_11"*) ;  /* 0xfffffffc02c87949 */ /* 0x000fea000383ffff */
.L_x_10:
[----:B------:R-:W0:Y:S02]  /*00e0*/  LDC R5, c[0x0][0x39c] ;  /* 0x0000e700ff057b82 */ /* 0x000e240000000800 */
[----:B0-----:R-:W-:-:S13]  /*00f0*/  ISETP.GT.AND P0, PT, R0, R5, PT ;  /* 0x000000050000720c */ /* 0x001fda0003f04270 */
[----:B------:R-:W-:Y:S05]  /*0100*/  @P0 BRA `(.L_x_1) ;  /* 0x0000000000280947 */ /* 0x000fea0003800000 */
[----:B------:R-:W0:Y:S01]  /*0110*/  LDCU.64 UR6, c[0x0][0x380] ;  /* 0x00007000ff0677ac */ /* 0x000e220008000a00 */
[----:B------:R-:W-:Y:S02]  /*0120*/  SHF.R.S32.HI R5, RZ, 0x1f, R0 ;  /* 0x0000001fff057819 */ /* 0x000fe40000011400 */
[----:B0-----:R-:W-:-:S04]  /*0130*/  IADD3 R2, P0, PT, R0, UR6, RZ ;  /* 0x0000000600027c10 */ /* 0x001fc8000ff1e0ff */
[----:B------:R-:W-:Y:S01]  /*0140*/  IADD3.X R3, PT, PT, R5, UR7, RZ, P0, !PT ;  /* 0x0000000705037c10 */ /* 0x000fe200087fe4ff */
[----:B------:R-:W0:Y:S05]  /*0150*/  LDCU.64 UR6, c[0x0][0x390] ;  /* 0x00007200ff0677ac */ /* 0x000e2a0008000a00 */
[----:B------:R-:W2:Y:S01]  /*0160*/  LDG.E.U8 R3, desc[UR4][R2.64] ;  /* 0x0000000402037981 */ /* 0x000ea2000c1e1100 */
[----:B0-----:R-:W-:-:S04]  /*0170*/  IADD3 R4, P0, PT, R0, UR6, RZ ;  /* 0x0000000600047c10 */ /* 0x001fc8000ff1e0ff */
[----:B------:R-:W-:-:S05]  /*0180*/  IADD3.X R5, PT, PT, R5, UR7, RZ, P0, !PT ;  /* 0x0000000705057c10 */ /* 0x000fca00087fe4ff */
[----:B--2---:R-:W-:Y:S01]  /*0190*/  STG.E.U8 desc[UR4][R4.64], R3 ;  /* 0x0000000304007986 */ /* 0x004fe2000c101104 */
[----:B------:R-:W-:Y:S05]  /*01a0*/  EXIT ;  /* 0x000000000000794d */ /* 0x000fea0003800000 */
.L_x_1:
[----:B------:R-:W0:Y:S01]  /*01b0*/  LDCU.64 UR6, c[0x0][0x380] ;  /* 0x00007000ff0677ac */ /* 0x000e220008000a00 */
[C---:B------:R-:W-:Y:S01]  /*01c0*/  IMAD.IADD R3, R0.reuse, 0x1, -R5 ;  /* 0x0000000100037824 */ /* 0x040fe200078e0a05 */
[----:B------:R-:W1:Y:S01]  /*01d0*/  LDCU.64 UR8, c[0x0][0x390] ;  /* 0x00007200ff0877ac */ /* 0x000e620008000a00 */
[----:B0-----:R-:W-:-:S03]  /*01e0*/  IADD3 R6, P1, PT, R0, UR6, RZ ;  /* 0x0000000600067c10 */ /* 0x001fc6000ff3e0ff */
[C---:B-1----:R-:W-:Y:S02]  /*01f0*/  IADD3 R2, P0, PT, R3.reuse, UR8, RZ ;  /* 0x0000000803027c10 */ /* 0x042fe4000ff1e0ff */
[----:B------:R-:W-:Y:S02]  /*0200*/  LEA.HI.X.SX32 R7, R0, UR7, 0x1, P1 ;  /* 0x0000000700077c11 */ /* 0x000fe400088f0eff */
[----:B------:R-:W-:-:S03]  /*0210*/  LEA.HI.X.SX32 R3, R3, UR9, 0x1, P0 ;  /* 0x0000000903037c11 */ /* 0x000fc600080f0eff */
[----:B------:R-:W2:Y:S04]  /*0220*/  LDG.E.U8 R6, desc[UR4][R6.64] ;  /* 0x0000000406067981 */ /* 0x000ea8000c1e1100 */
[----:B------:R-:W2:Y:S01]  /*0230*/  LDG.E.U8 R9, desc[UR4][R2.64] ;  /* 0x0000000402097981 */ /* 0x000ea2000c1e1100 */
[----:B------:R-:W-:-:S04]  /*0240*/  IADD3 R4, P0, PT, R2, R5, RZ ;  /* 0x0000000502047210 */ /* 0x000fc80007f1e0ff */
[----:B------:R-:W-:Y:S01]  /*0250*/  LEA.HI.X.SX32 R5, R5, R3, 0x1, P0 ;  /* 0x0000000305057211 */ /* 0x000fe200000f0eff */
[----:B--2---:R-:W-:-:S05]  /*0260*/  IMAD.IADD R9, R6, 0x1, R9 ;  /* 0x0000000106097824 */ /* 0x004fca00078e0209 */
[----:B------:R-:W-:Y:S01]  /*0270*/  STG.E.U8 desc[UR4][R4.64], R9 ;  /* 0x0000000904007986 */ /* 0x000fe2000c101104 */
[----:B------:R-:W-:Y:S05]  /*0280*/  EXIT ;  /* 0x000000000000794d */ /* 0x000fea0003800000 */
.L_x_9:
        /* <DEDUP_REMOVED lines=10> */
.L_x_0:
[----:B------:R-:W-:-:S05]  /*0330*/  IMAD.MOV.U32 R3, RZ, RZ, -0x2 ;  /* 0xfffffffeff037424 */ /* 0x000fca00078e00ff */
[----:B------:R-:W-:-:S05]  /*0340*/  VIADDMNMX.U32 R2, R2, R3, 0x3, PT ;  /* 0x0000000302027446 */ /* 0x000fca0003800003 */
[----:B------:R-:W-:-:S04]  /*0350*/  IMAD.SHL.U32 R4, R2, 0x4, RZ ;  /* 0x0000000402047824 */ /* 0x000fc800078e00ff */
[----:B------:R-:W0:Y:S02]  /*0360*/  LDC R2, c[0x2][R4+0xc] ;  /* 0x0080030004027b82 */ /* 0x000e240000000800 */
[----:B0-----:R-:W-:-:S04]  /*0370*/  SHF.R.S32.HI R3, RZ, 0x1f, R2 ;  /* 0x0000001fff037819 */ /* 0x001fc80000011402 */
.L_x_12:
[----:B------:R-:W-:Y:S05]  /*0380*/  BRX R2 -0x390                                  (*"BRANCH_TARGETS .L_x_13,.L_x_14,.L_x_15,.L_x_11"*) ;  /* 0xfffffffc021c7949 */ /* 0x000fea000383ffff */
.L_x_11:
        /* <DEDUP_REMOVED lines=10> */
.L_x_13:
[----:B------:R-:W0:Y:S02]  /*0430*/  LDCU.64 UR6, c[0x0][0x388] ;  /* 0x00007100ff0677ac */ /* 0x000e240008000a00 */
[----:B0-----:R-:W-:-:S04]  /*0440*/  UISETP.NE.U32.AND UP0, UPT, UR6, URZ, UPT ;  /* 0x000000ff0600728c */ /* 0x001fc8000bf05070 */
[----:B------:R-:W-:-:S09]  /*0450*/  UISETP.NE.AND.EX UP0, UPT, UR7, URZ, UPT, UP0 ;  /* 0x000000ff0700728c */ /* 0x000fd2000bf05300 */
[----:B------:R-:W-:Y:S05]  /*0460*/  BRA.U !UP0, `(.L_x_2) ;  /* 0x0000000108287547 */ /* 0x000fea000b800000 */
        /* <DEDUP_REMOVED lines=10> */
.L_x_2:
[----:B------:R-:W0:Y:S01]  /*0510*/  LDCU.64 UR8, c[0x0][0x380] ;  /* 0x00007000ff0877ac */ /* 0x000e220008000a00 */
[----:B------:R-:W-:Y:S02]  /*0520*/  SHF.R.S32.HI R7, RZ, 0x1f, R0 ;  /* 0x0000001fff077819 */ /* 0x000fe40000011400 */
[----:B------:R-:W-:-:S04]  /*0530*/  IADD3 R2, P0, PT, R0, UR6, RZ ;  /* 0x0000000600027c10 */ /* 0x000fc8000ff1e0ff */
[----:B------:R-:W-:Y:S01]  /*0540*/  IADD3.X R3, PT, PT, R7, UR7, RZ, P0, !PT ;  /* 0x0000000707037c10 */ /* 0x000fe200087fe4ff */
[----:B------:R-:W1:Y:S05]  /*0550*/  LDCU.64 UR6, c[0x0][0x390] ;  /* 0x00007200ff0677ac */ /* 0x000e6a0008000a00 */
[----:B------:R-:W2:Y:S01]  /*0560*/  LDG.E.U8 R3, desc[UR4][R2.64+-0x1] ;  /* 0xffffff0402037981 */ /* 0x000ea2000c1e1100 */
[----:B0-----:R-:W-:-:S04]  /*0570*/  IADD3 R4, P1, PT, R0, UR8, RZ ;  /* 0x0000000800047c10 */ /* 0x001fc8000ff3e0ff */
[----:B------:R-:W-:-:S05]  /*0580*/  IADD3.X R5, PT, PT, R7, UR9, RZ, P1, !PT ;  /* 0x0000000907057c10 */ /* 0x000fca0008ffe4ff */
[----:B------:R-:W2:Y:S01]  /*0590*/  LDG.E.U8 R4, desc[UR4][R4.64] ;  /* 0x0000000404047981 */ /* 0x000ea2000c1e1100 */
[----:B-1----:R-:W-:-:S04]  /*05a0*/  IADD3 R6, P0, PT, R0, UR6, RZ ;  /* 0x0000000600067c10 */ /* 0x002fc8000ff1e0ff */
[----:B------:R-:W-:Y:S01]  /*05b0*/  IADD3.X R7, PT, PT, R7, UR7, RZ, P0, !PT ;  /* 0x0000000707077c10 */ /* 0x000fe200087fe4ff */
[----:B--2---:R-:W-:-:S05]  /*05c0*/  IMAD.IADD R9, R4, 0x1, R3 ;  /* 0x0000000104097824 */ /* 0x004fca00078e0203 */
[----:B------:R-:W-:Y:S01]  /*05d0*/  STG.E.U8 desc[UR4][R6.64], R9 ;  /* 0x0000000906007986 */ /* 0x000fe2000c101104 */
[----:B------:R-:W-:Y:S05]  /*05e0*/  EXIT ;  /* 0x000000000000794d */ /* 0x000fea0003800000 */
.L_x_14:
        /* <DEDUP_REMOVED lines=14> */
.L_x_3:
[----:B------:R-:W0:Y:S01]  /*06d0*/  LDCU UR8, c[0x0][0x39c] ;  /* 0x00007380ff0877ac */ /* 0x000e220008000800 */
[----:B------:R-:W-:Y:S02]  /*06e0*/  SHF.R.S32.HI R10, RZ, 0x1f, R0 ;  /* 0x0000001fff0a7819 */ /* 0x000fe40000011400 */
[----:B------:R-:W-:Y:S01]  /*06f0*/  IADD3 R4, P2, PT, R0, UR6, RZ ;  /* 0x0000000600047c10 */ /* 0x000fe2000ff5e0ff */
[----:B------:R-:W1:Y:S01]  /*0700*/  LDCU.64 UR10, c[0x0][0x390] ;  /* 0x00007200ff0a77ac */ /* 0x000e620008000a00 */
[----:B------:R-:W-:Y:S02]  /*0710*/  PRMT R8, RZ, 0x7610, R8 ;  /* 0x00007610ff087816 */ /* 0x000fe40000000008 */
[----:B------:R-:W-:Y:S01]  /*0720*/  IADD3.X R5, PT, PT, R10, UR7, RZ, P2, !PT ;  /* 0x000000070a057c10 */ /* 0x000fe200097fe4ff */
[----:B------:R-:W2:Y:S05]  /*0730*/  LDCU.64 UR12, c[0x0][0x380] ;  /* 0x00007000ff0c77ac */ /* 0x000eaa0008000a00 */
[----:B------:R-:W3:Y:S01]  /*0740*/  LDG.E.U8 R5, desc[UR4][R4.64] ;  /* 0x0000000404057981 */ /* 0x000ee2000c1e1100 */
[----:B0-----:R-:W-:-:S13]  /*0750*/  ISETP.GT.AND P0, PT, R0, UR8, PT ;  /* 0x0000000800007c0c */ /* 0x001fda000bf04270 */
[----:B------:R-:W-:-:S05]  /*0760*/  @P0 VIADD R3, R0, -UR8 ;  /* 0x8000000800030c36 */ /* 0x000fca0008000000 */
[----:B-1----:R-:W-:-:S04]  /*0770*/  @P0 IADD3 R2, P1, PT, R3, UR10, RZ ;  /* 0x0000000a03020c10 */ /* 0x002fc8000ff3e0ff */
[----:B------:R-:W-:Y:S02]  /*0780*/  @P0 LEA.HI.X.SX32 R3, R3, UR11, 0x1, P1 ;  /* 0x0000000b03030c11 */ /* 0x000fe400088f0eff */
[----:B--2---:R-:W-:-:S03]  /*0790*/  IADD3 R6, P1, PT, R0, UR12, RZ ;  /* 0x0000000c00067c10 */ /* 0x004fc6000ff3e0ff */
[----:B------:R-:W3:Y:S01]  /*07a0*/  @P0 LDG.E.U8 R8, desc[UR4][R2.64] ;  /* 0x0000000402080981 */ /* 0x000ee2000c1e1100 */
[----:B------:R-:W-:-:S05]  /*07b0*/  IADD3.X R7, PT, PT, R10, UR13, RZ, P1, !PT ;  /* 0x0000000d0a077c10 */ /* 0x000fca0008ffe4ff */
[----:B------:R-:W2:Y:S01]  /*07c0*/  LDG.E.U8 R6, desc[UR4][R6.64] ;  /* 0x0000000406067981 */ /* 0x000ea2000c1e1100 */
[----:B---3--:R-:W-:Y:S01]  /*07d0*/  IMAD.IADD R9, R5, 0x1, R8 ;  /* 0x0000000105097824 */ /* 0x008fe200078e0208 */
[----:B------:R-:W-:-:S04]  /*07e0*/  IADD3 R8, P0, PT, R0, UR10, RZ ;  /* 0x0000000a00087c10 */ /* 0x000fc8000ff1e0ff */
[----:B------:R-:W-:Y:S02]  /*07f0*/  LOP3.LUT R11, R9, 0xffff, RZ, 0xc0, !PT ;  /* 0x0000ffff090b7812 */ /* 0x000fe400078ec0ff */
[----:B------:R-:W-:Y:S02]  /*0800*/  IADD3.X R9, PT, PT, R10, UR11, RZ, P0, !PT ;  /* 0x0000000b0a097c10 */ /* 0x000fe400087fe4ff */
[----:B--2---:R-:W-:-:S05]  /*0810*/  LEA.HI R11, R11, R6, RZ, 0x1f ;  /* 0x000000060b0b7211 */ /* 0x004fca00078ff8ff */
[----:B------:R-:W-:Y:S01]  /*0820*/  STG.E.U8 desc[UR4][R8.64], R11 ;  /* 0x0000000b08007986 */ /* 0x000fe2000c101104 */
[----:B------:R-:W-:Y:S05]  /*0830*/  EXIT ;  /* 0x000000000000794d */ /* 0x000fea0003800000 */
.L_x_15:
        /* <DEDUP_REMOVED lines=14> */
.L_x_4:
[----:B------:R-:W0:Y:S01]  /*0920*/  LDCU UR8, c[0x0][0x39c] ;  /* 0x00007380ff0877ac */ /* 0x000e220008000800 */
[----:B------:R-:W-:Y:S02]  /*0930*/  SHF.R.S32.HI R13, RZ, 0x1f, R0 ;  /* 0x0000001fff0d7819 */ /* 0x000fe40000011400 */
[----:B------:R-:W-:-:S04]  /*0940*/  IADD3 R6, P3, PT, R0, UR6, RZ ;  /* 0x0000000600067c10 */ /* 0x000fc8000ff7e0ff */
[----:B------:R-:W-:-:S06]  /*0950*/  IADD3.X R7, PT, PT, R13, UR7, RZ, P3, !PT ;  /* 0x000000070d077c10 */ /* 0x000fcc0009ffe4ff */
[----:B------:R-:W2:Y:S01]  /*0960*/  LDG.E.U8 R7, desc[UR4][R6.64] ;  /* 0x0000000406077981 */ /* 0x000ea2000c1e1100 */
[----:B0-----:R-:W-:-:S13]  /*0970*/  ISETP.GT.AND P1, PT, R0, UR8, PT ;  /* 0x0000000800007c0c */ /* 0x001fda000bf24270 */
[----:B------:R-:W0:Y:S01]  /*0980*/  @P1 LDC.64 R4, c[0x0][0x390] ;  /* 0x0000e400ff041b82 */ /* 0x000e220000000a00 */
[C---:B------:R-:W-:Y:S02]  /*0990*/  @P1 VIADD R3, R0.reuse, -UR8 ;  /* 0x8000000800031c36 */ /* 0x040fe40008000000 */
[----:B------:R-:W-:-:S05]  /*09a0*/  @P1 VIADD R8, R0, -UR8 ;  /* 0x8000000800081c36 */ /* 0x000fca0008000000 */
[----:B------:R-:W-:Y:S02]  /*09b0*/  @P1 IADD3 R2, P0, PT, R8, UR6, RZ ;  /* 0x0000000608021c10 */ /* 0x000fe4000ff1e0ff */
[----:B0-----:R-:W-:-:S04]  /*09c0*/  @P1 IADD3 R4, P2, PT, R3, R4, RZ ;  /* 0x0000000403041210 */ /* 0x001fc80007f5e0ff */
[----:B------:R-:W-:Y:S02]  /*09d0*/  @P1 LEA.HI.X.SX32 R5, R3, R5, 0x1, P2 ;  /* 0x0000000503051211 */ /* 0x000fe400010f0eff */
[----:B------:R-:W-:Y:S02]  /*09e0*/  @P1 LEA.HI.X.SX32 R3, R8, UR7, 0x1, P0 ;  /* 0x0000000708031c11 */ /* 0x000fe400080f0eff */
[----:B------:R-:W-:-:S06]  /*09f0*/  CS2R R8, SRZ ;  /* 0x0000000000087805 */ /* 0x000fcc000001ff00 */
[----:B------:R-:W2:Y:S04]  /*0a00*/  @P1 LDG.E.U8 R9, desc[UR4][R2.64] ;  /* 0x0000000402091981 */ /* 0x000ea8000c1e1100 */
[----:B------:R-:W2:Y:S02]  /*0a10*/  @P1 LDG.E.U8 R8, desc[UR4][R4.64] ;  /* 0x0000000404081981 */ /* 0x000ea4000c1e1100 */
[----:B--2---:R-:W-:-:S05]  /*0a20*/  IADD3 R10, PT, PT, -R9, R8, R7 ;  /* 0x00000008090a7210 */ /* 0x004fca0007ffe107 */
[C---:B------:R-:W-:Y:S02]  /*0a30*/  IMAD.IADD R11, R10.reuse, 0x1, -R7 ;  /* 0x000000010a0b7824 */ /* 0x040fe400078e0a07 */
[C---:B------:R-:W-:Y:S02]  /*0a40*/  IMAD.IADD R12, R10.reuse, 0x1, -R9 ;  /* 0x000000010a0c7824 */ /* 0x040fe400078e0a09 */
[----:B------:R-:W-:Y:S01]  /*0a50*/  IMAD.IADD R10, R10, 0x1, -R8 ;  /* 0x000000010a0a7824 */ /* 0x000fe200078e0a08 */
[----:B------:R-:W-:Y:S02]  /*0a60*/  IABS R11, R11 ;  /* 0x0000000b000b7213 */ /* 0x000fe40000000000 */
[----:B------:R-:W-:Y:S02]  /*0a70*/  IABS R12, R12 ;  /* 0x0000000c000c7213 */ /* 0x000fe40000000000 */
[----:B------:R-:W-:Y:S01]  /*0a80*/  IABS R3, R10 ;  /* 0x0000000a00037213 */ /* 0x000fe20000000000 */
[----:B------:R-:W-:-:S02]  /*0a90*/  IMAD.MOV.U32 R10, RZ, RZ, R11 ;  /* 0x000000ffff0a7224 */ /* 0x000fc400078e000b */
[----:B------:R-:W-:-:S05]  /*0aa0*/  IMAD.MOV.U32 R11, RZ, RZ, R12 ;  /* 0x000000ffff0b7224 */ /* 0x000fca00078e000c */
[----:B------:R-:W-:-:S04]  /*0ab0*/  VIMNMX.U32 R2, PT, PT, R10, R11, PT ;  /* 0x0000000b0a027248 */ /* 0x000fc80003fe0000 */
[----:B------:R-:W-:-:S13]  /*0ac0*/  ISETP.GE.U32.AND P0, PT, R2, R3, PT ;  /* 0x000000030200720c */ /* 0x000fda0003f06070 */
[----:B------:R-:W-:Y:S05]  /*0ad0*/  @!P0 BRA `(.L_x_5) ;  /* 0x0000000000288947 */ /* 0x000fea0003800000 */
[----:B------:R-:W0:Y:S02]  /*0ae0*/  LDCU.64 UR6, c[0x0][0x380] ;  /* 0x00007000ff0677ac */ /* 0x000e240008000a00 */
[----:B0-----:R-:W-:-:S04]  /*0af0*/  IADD3 R2, P0, PT, R0, UR6, RZ ;  /* 0x0000000600027c10 */ /* 0x001fc8000ff1e0ff */
[----:B------:R-:W-:Y:S01]  /*0b00*/  IADD3.X R3, PT, PT, R13, UR7, RZ, P0, !PT ;  /* 0x000000070d037c10 */ /* 0x000fe200087fe4ff */
[----:B------:R-:W0:Y:S05]  /*0b10*/  LDCU.64 UR6, c[0x0][0x390] ;  /* 0x00007200ff0677ac */ /* 0x000e2a0008000a00 */
[----:B------:R-:W2:Y:S01]  /*0b20*/  LDG.E.U8 R3, desc[UR4][R2.64] ;  /* 0x0000000402037981 */ /* 0x000ea2000c1e1100 */
[----:B0-----:R-:W-:-:S04]  /*0b30*/  IADD3 R4, P0, PT, R0, UR6, RZ ;  /* 0x0000000600047c10 */ /* 0x001fc8000ff1e0ff */
[----:B------:R-:W-:Y:S01]  /*0b40*/  IADD3.X R5, PT, PT, R13, UR7, RZ, P0, !PT ;  /* 0x000000070d057c10 */ /* 0x000fe200087fe4ff */
[----:B--2---:R-:W-:-:S05]  /*0b50*/  IMAD.IADD R7, R3, 0x1, R8 ;  /* 0x0000000103077824 */ /* 0x004fca00078e0208 */
[----:B------:R-:W-:Y:S01]  /*0b60*/  STG.E.U8 desc[UR4][R4.64], R7 ;  /* 0x0000000704007986 */ /* 0x000fe2000c101104 */
[----:B------:R-:W-:Y:S05]  /*0b70*/  EXIT ;  /* 0x000000000000794d */ /* 0x000fea0003800000 */
.L_x_5:
[----:B------:R-:W-:-:S13]  /*0b80*/  ISETP.GT.U32.AND P0, PT, R10, R11, PT ;  /* 0x0000000b0a00720c */ /* 0x000fda0003f04070 */
[----:B------:R-:W-:Y:S05]  /*0b90*/  @P0 BRA `(.L_x_6) ;  /* 0x0000000000280947 */ /* 0x000fea0003800000 */
[----:B------:R-:W0:Y:S02]  /*0ba0*/  LDCU.64 UR6, c[0x0][0x380] ;  /* 0x00007000ff0677ac */ /* 0x000e240008000a00 */
[----:B0-----:R-:W-:-:S04]  /*0bb0*/  IADD3 R2, P0, PT, R0, UR6, RZ ;  /* 0x0000000600027c10 */ /* 0x001fc8000ff1e0ff */
[----:B------:R-:W-:Y:S01]  /*0bc0*/  IADD3.X R3, PT, PT, R13, UR7, RZ, P0, !PT ;  /* 0x000000070d037c10 */ /* 0x000fe200087fe4ff */
[----:B------:R-:W0:Y:S04]  /*0bd0*/  LDCU.64 UR6, c[0x0][0x390] ;  /* 0x00007200ff0677ac */ /* 0x000e280008000a00 */
[----:B------:R-:W2:Y:S01]  /*0be0*/  LDG.E.U8 R2, desc[UR4][R2.64] ;  /* 0x0000000402027981 */ /* 0x000ea2000c1e1100 */
[----:B0-----:R-:W-:-:S04]  /*0bf0*/  IADD3 R4, P0, PT, R0, UR6, RZ ;  /* 0x0000000600047c10 */ /* 0x001fc8000ff1e0ff */
[----:B------:R-:W-:Y:S01]  /*0c00*/  IADD3.X R5, PT, PT, R13, UR7, RZ, P0, !PT ;  /* 0x000000070d057c10 */ /* 0x000fe200087fe4ff */
[----:B--2---:R-:W-:-:S05]  /*0c10*/  IMAD.IADD R7, R7, 0x1, R2 ;  /* 0x0000000107077824 */ /* 0x004fca00078e0202 */
[----:B------:R-:W-:Y:S01]  /*0c20*/  STG.E.U8 desc[UR4][R4.64], R7 ;  /* 0x0000000704007986 */ /* 0x000fe2000c101104 */
[----:B------:R-:W-:Y:S05]  /*0c30*/  EXIT ;  /* 0x000000000000794d */ /* 0x000fea0003800000 */
.L_x_6:
        /* <DEDUP_REMOVED lines=10> */
.L_x_7:
[----:B------:R-:W-:-:S00]  /*0ce0*/  BRA `(.L_x_7) ;  /* 0xfffffffc00fc7947 */ /* 0x000fc0000383ffff */
[----:B------:R-:W-:-:S00]  /*0cf0*/  NOP ;  /* 0x0000000000007918 */ /* 0x000fc00000000000 */
        /* <DEDUP_REMOVED lines=8> */
.L_x_17:


//--------------------- .nv.shared.reserved.0     --------------------------
	.section	.nv.shared.reserved.0,"aw",@nobits
	.weak		__nv_reservedSMEM_offset_0_alias
	.size		__nv_reservedSMEM_offset_0_alias, 0, 64
	.other		__nv_reservedSMEM_offset_0_alias,@"STO_CUDA_RESERVED_SHARED STV_DEFAULT"
__nv_reservedSMEM_offset_0_alias:
	.zero		0
	.zero		64


//--------------------- .nv.constant0._Z15filter_scanlinePhS_S_iii --------------------------
	.section	.nv.constant0._Z15filter_scanlinePhS_S_iii,"a",@progbits
	.sectionflags	@""
	.align	4
.nv.constant0._Z15filter_scanlinePhS_S_iii:
	.zero		932


//--------------------- SYMBOLS --------------------------

	.type		.nv.reservedSmem.offset0,@object
	.size		.nv.reservedSmem.offset0,0x4
